//
// Generated by NVIDIA NVVM Compiler
//
// Compiler Build ID: CL-36424714
// Cuda compilation tools, release 13.0, V13.0.88
// Based on NVVM 20.0.0
//

.version 9.0
.target sm_100
.address_size 64

	// .globl	_Z7computed
.extern .func  (.param .b32 func_retval0) vprintf
(
	.param .b64 vprintf_param_0,
	.param .b64 vprintf_param_1
)
;
.global .align 1 .b8 $str[7] = {121, 58, 32, 37, 102, 10};

.visible .entry _Z7computed(
	.param .f64 _Z7computed_param_0
)
{
	.local .align 8 .b8 	__local_depot0[8];
	.reg .b64 	%SP;
	.reg .b64 	%SPL;
	.reg .pred 	%p<2>;
	.reg .b32 	%r<8>;
	.reg .b64 	%rd<5>;
	.reg .b64 	%fd<7>;

	mov.u64 	%SPL, __local_depot0;
	cvta.local.u64 	%SP, %SPL;
	ld.param.f64 	%fd2, [_Z7computed_param_0];
	sub.f64 	%fd3, %fd2, %fd2;
	div.rn.f64 	%fd4, %fd3, %fd3;
	fma.rn.f64 	%fd5, %fd2, %fd2, 0d4000000000000000;
	add.f64 	%fd6, %fd5, %fd4;
	add.f64 	%fd1, %fd2, %fd6;
	mov.u32 	%r1, %ctaid.x;
	mov.u32 	%r2, %ntid.x;
	mul.lo.s32 	%r3, %r1, %r2;
	mov.u32 	%r4, %tid.x;
	neg.s32 	%r5, %r4;
	setp.ne.s32 	%p1, %r3, %r5;
	@%p1 bra 	$L__BB0_2;
	add.u64 	%rd1, %SP, 0;
	add.u64 	%rd2, %SPL, 0;
	st.local.f64 	[%rd2], %fd1;
	mov.u64 	%rd3, $str;
	cvta.global.u64 	%rd4, %rd3;
	{ // callseq 0, 0
	.param .b64 param0;
	st.param.b64 	[param0], %rd4;
	.param .b64 param1;
	st.param.b64 	[param1], %rd1;
	.param .b32 retval0;
	call.uni (retval0), 
	vprintf, 
	(
	param0, 
	param1
	);
	ld.param.b32 	%r6, [retval0];
	} // callseq 0
$L__BB0_2:
	ret;

}


// ===== COMPILED SASS (sm_100) =====

	.target	sm_100

	.elftype	@"ET_EXEC"


//--------------------- .note.nv.tkinfo           --------------------------
	.section	.note.nv.tkinfo,"",@"SHT_NOTE"
	.sectionflags	@"SHF_NOTE_NV_TKINFO"
	.tkinfo
        /*0018*/ 	.word	0x00000002
        /*0030*/ 	.string	""
        /*0030*/ 	.string	"ptxas"
        /*0030*/ 	.string	"Cuda compilation tools, release 13.0, V13.0.88"
        /*0030*/ 	.string	"Build cuda_13.0.r13.0/compiler.36424714_0"
        /*0030*/ 	.string	"-arch sm_100 -m 64 "



//--------------------- .note.nv.cuinfo           --------------------------
	.section	.note.nv.cuinfo,"",@"SHT_NOTE"
	.sectionflags	@"SHF_NOTE_NV_CUINFO"
        /*0018*/ 	.short	0x0002
        /*001a*/ 	.short	0x0064
        /*001c*/ 	.short	0x0082
	.zero		2


//--------------------- .nv.info                  --------------------------
	.section	.nv.info,"",@"SHT_CUDA_INFO"
	.align	4


	//----- nvinfo : EIATTR_REGCOUNT
	.align		4
        /*0000*/ 	.byte	0x04, 0x2f
        /*0002*/ 	.short	(.L_2 - .L_1)
	.align		4
.L_1:
        /*0004*/ 	.word	index@(_Z7computed)
        /*0008*/ 	.word	0x00000018


	//----- nvinfo : EIATTR_FRAME_SIZE
	.align		4
.L_2:
        /*000c*/ 	.byte	0x04, 0x11
        /*000e*/ 	.short	(.L_4 - .L_3)
	.align		4
.L_3:
        /*0010*/ 	.word	index@($__internal_0_$__cuda_sm20_div_rn_f64_full)
        /*0014*/ 	.word	0x00000008


	//----- nvinfo : EIATTR_FRAME_SIZE
	.align		4
.L_4:
        /*0018*/ 	.byte	0x04, 0x11
        /*001a*/ 	.short	(.L_6 - .L_5)
	.align		4
.L_5:
        /*001c*/ 	.word	index@(_Z7computed)
        /*0020*/ 	.word	0x00000008


	//----- nvinfo : EIATTR_MIN_STACK_SIZE
	.align		4
.L_6:
        /*0024*/ 	.byte	0x04, 0x12
        /*0026*/ 	.short	(.L_8 - .L_7)
	.align		4
.L_7:
        /*0028*/ 	.word	index@(_Z7computed)
        /*002c*/ 	.word	0x00000008
.L_8:


//--------------------- .nv.compat                --------------------------
	.section	.nv.compat,"",@"SHT_CUDA_COMPAT_INFO"
	.align	4
        /*0000*/ 	.byte	0x02, 0x09, 0x00, 0x00, 0x02, 0x02, 0x01, 0x00, 0x02, 0x05, 0x05, 0x00, 0x03, 0x07, 0x01, 0x01
        /*0010*/ 	.byte	0x02, 0x03, 0x00, 0x00, 0x02, 0x06, 0x01, 0x00, 0x04, 0x0b, 0x08, 0x00, 0x01, 0x00, 0x00, 0x00
        /*0020*/ 	.byte	0x00, 0x00, 0x00, 0x00


//--------------------- .nv.info._Z7computed      --------------------------
	.section	.nv.info._Z7computed,"",@"SHT_CUDA_INFO"
	.sectionflags	@""
	.align	4


	//----- nvinfo : EIATTR_CUDA_API_VERSION
	.align		4
        /*0000*/ 	.byte	0x04, 0x37
        /*0002*/ 	.short	(.L_10 - .L_9)
.L_9:
        /*0004*/ 	.word	0x00000082


	//----- nvinfo : EIATTR_KPARAM_INFO
	.align		4
.L_10:
        /*0008*/ 	.byte	0x04, 0x17
        /*000a*/ 	.short	(.L_12 - .L_11)
.L_11:
        /*000c*/ 	.word	0x00000000
        /*0010*/ 	.short	0x0000
        /*0012*/ 	.short	0x0000
        /*0014*/ 	.byte	0x00, 0xf0, 0x21, 0x00


	//----- nvinfo : EIATTR_SPARSE_MMA_MASK
	.align		4
.L_12:
        /*0018*/ 	.byte	0x03, 0x50
        /*001a*/ 	.short	0x0000


	//----- nvinfo : EIATTR_MAXREG_COUNT
	.align		4
        /*001c*/ 	.byte	0x03, 0x1b
        /*001e*/ 	.short	0x00ff


	//----- nvinfo : EIATTR_EXTERNS
	.align		4
        /*0020*/ 	.byte	0x04, 0x0f
        /*0022*/ 	.short	(.L_14 - .L_13)


	//   ....[0]....
	.align		4
.L_13:
        /*0024*/ 	.word	index@(vprintf)


	//----- nvinfo : EIATTR_MERCURY_ISA_VERSION
	.align		4
.L_14:
        /*0028*/ 	.byte	0x03, 0x5f
        /*002a*/ 	.short	0x0101


	//----- nvinfo : EIATTR_VRC_CTA_INIT_COUNT
	.align		4
        /*002c*/ 	.byte	0x02, 0x4a
	.zero		1
	.zero		1


	//----- nvinfo : EIATTR_SYSCALL_OFFSETS
	.align		4
        /*0030*/ 	.byte	0x04, 0x46
        /*0032*/ 	.short	(.L_16 - .L_15)


	//   ....[0]....
.L_15:
        /*0034*/ 	.word	0x000002c0


	//----- nvinfo : EIATTR_EXIT_INSTR_OFFSETS
	.align		4
.L_16:
        /*0038*/ 	.byte	0x04, 0x1c
        /*003a*/ 	.short	(.L_18 - .L_17)


	//   ....[0]....
.L_17:
        /*003c*/ 	.word	0x00000240


	//   ....[1]....
        /*0040*/ 	.word	0x000002d0


	//----- nvinfo : EIATTR_CRS_STACK_SIZE
	.align		4
.L_18:
        /*0044*/ 	.byte	0x04, 0x1e
        /*0046*/ 	.short	(.L_20 - .L_19)
.L_19:
        /*0048*/ 	.word	0x00000000


	//----- nvinfo : EIATTR_CBANK_PARAM_SIZE
	.align		4
.L_20:
        /*004c*/ 	.byte	0x03, 0x19
        /*004e*/ 	.short	0x0008


	//----- nvinfo : EIATTR_PARAM_CBANK
	.align		4
        /*0050*/ 	.byte	0x04, 0x0a
        /*0052*/ 	.short	(.L_22 - .L_21)
	.align		4
.L_21:
        /*0054*/ 	.word	index@(.nv.constant0._Z7computed)
        /*0058*/ 	.short	0x0380
        /*005a*/ 	.short	0x0008


	//----- nvinfo : EIATTR_SW_WAR
	.align		4
.L_22:
        /*005c*/ 	.byte	0x04, 0x36
        /*005e*/ 	.short	(.L_24 - .L_23)
.L_23:
        /*0060*/ 	.word	0x00000008
.L_24:


//--------------------- .nv.callgraph             --------------------------
	.section	.nv.callgraph,"",@"SHT_CUDA_CALLGRAPH"
	.align	4
	.sectionentsize	8
	.align		4
        /*0000*/ 	.word	0x00000000
	.align		4
        /*0004*/ 	.word	0xffffffff
	.align		4
        /*0008*/ 	.word	index@(_Z7computed)
	.align		4
        /*000c*/ 	.word	index@(vprintf)
	.align		4
        /*0010*/ 	.word	0x00000000
	.align		4
        /*0014*/ 	.word	0xfffffffe
	.align		4
        /*0018*/ 	.word	0x00000000
	.align		4
        /*001c*/ 	.word	0xfffffffd
	.align		4
        /*0020*/ 	.word	0x00000000
	.align		4
        /*0024*/ 	.word	0xfffffffc


//--------------------- .nv.constant4             --------------------------
	.section	.nv.constant4,"a",@progbits
	.align	8
	.align		8
.nv.constant4:
        /*0000*/ 	.dword	vprintf
	.align		8
        /*0008*/ 	.dword	$str


//--------------------- .text._Z7computed         --------------------------
	.section	.text._Z7computed,"ax",@progbits
	.align	128
        .global         _Z7computed
        .type           _Z7computed,@function
        .size           _Z7computed,(.L_x_6 - _Z7computed)
        .other          _Z7computed,@"STO_CUDA_ENTRY STV_DEFAULT"
_Z7computed:
.text._Z7computed:
[----:B------:R-:W0:Y:S08]  /*0000*/  LDC R1, c[0x0][0x37c] ;  /* 0x0000df00ff017b82 */ /* 0x000e300000000800 */
[----:B------:R-:W1:Y:S01]  /*0010*/  LDC.64 R4, c[0x0][0x380] ;  /* 0x0000e000ff047b82 */ /* 0x000e620000000a00 */
[----:B------:R-:W-:Y:S01]  /*0020*/  IMAD.MOV.U32 R2, RZ, RZ, 0x1 ;  /* 0x00000001ff027424 */ /* 0x000fe200078e00ff */
[----:B------:R-:W2:Y:S01]  /*0030*/  LDCU UR4, c[0x0][0x2f8] ;  /* 0x00005f00ff0477ac */ /* 0x000ea20008000800 */
[----:B0-----:R-:W-:Y:S01]  /*0040*/  VIADD R1, R1, 0xfffffff8 ;  /* 0xfffffff801017836 */ /* 0x001fe20000000000 */
[----:B------:R-:W0:Y:S01]  /*0050*/  LDCU UR5, c[0x0][0x2fc] ;  /* 0x00005f80ff0577ac */ /* 0x000e220008000800 */
[----:B-1----:R-:W-:-:S06]  /*0060*/  DADD R4, R4, -R4 ;  /* 0x0000000004047229 */ /* 0x002fcc0000000804 */
[----:B------:R-:W1:Y:S04]  /*0070*/  MUFU.RCP64H R3, R5 ;  /* 0x0000000500037308 */ /* 0x000e680000001800 */
[----:B------:R-:W-:Y:S01]  /*0080*/  FSETP.GEU.AND P2, PT, |R5|, 6.5827683646048100446e-37, PT ;  /* 0x036000000500780b */ /* 0x000fe20003f4e200 */
[----:B-1----:R-:W-:-:S08]  /*0090*/  DFMA R6, -R4, R2, 1 ;  /* 0x3ff000000406742b */ /* 0x002fd00000000102 */
[----:B------:R-:W-:-:S08]  /*00a0*/  DFMA R6, R6, R6, R6 ;  /* 0x000000060606722b */ /* 0x000fd00000000006 */
[----:B------:R-:W-:-:S08]  /*00b0*/  DFMA R6, R2, R6, R2 ;  /* 0x000000060206722b */ /* 0x000fd00000000002 */
[----:B------:R-:W-:-:S08]  /*00c0*/  DFMA R2, -R4, R6, 1 ;  /* 0x3ff000000402742b */ /* 0x000fd00000000106 */
[----:B------:R-:W-:-:S08]  /*00d0*/  DFMA R2, R6, R2, R6 ;  /* 0x000000020602722b */ /* 0x000fd00000000006 */
[----:B------:R-:W-:-:S08]  /*00e0*/  DMUL R6, R4, R2 ;  /* 0x0000000204067228 */ /* 0x000fd00000000000 */
[----:B------:R-:W-:-:S08]  /*00f0*/  DFMA R8, -R4, R6, R4 ;  /* 0x000000060408722b */ /* 0x000fd00000000104 */
[----:B------:R-:W-:Y:S01]  /*0100*/  DFMA R2, R2, R8, R6 ;  /* 0x000000080202722b */ /* 0x000fe20000000006 */
[----:B--2---:R-:W-:-:S05]  /*0110*/  IADD3 R6, P1, PT, R1, UR4, RZ ;  /* 0x0000000401067c10 */ /* 0x004fca000ff3e0ff */
[----:B0-----:R-:W-:-:S04]  /*0120*/  IMAD.X R7, RZ, RZ, UR5, P1 ;  /* 0x00000005ff077e24 */ /* 0x001fc800088e06ff */
[----:B------:R-:W-:-:S05]  /*0130*/  FFMA R0, RZ, R5, R3 ;  /* 0x00000005ff007223 */ /* 0x000fca0000000003 */
[----:B------:R-:W-:-:S13]  /*0140*/  FSETP.GT.AND P0, PT, |R0|, 1.469367938527859385e-39, PT ;  /* 0x001000000000780b */ /* 0x000fda0003f04200 */
[----:B------:R-:W-:Y:S05]  /*0150*/  @P0 BRA P2, `(.L_x_0) ;  /* 0x0000000000100947 */ /* 0x000fea0001000000 */
[----:B------:R-:W-:-:S07]  /*0160*/  MOV R0, 0x180 ;  /* 0x0000018000007802 */ /* 0x000fce0000000f00 */
[----:B------:R-:W-:Y:S05]  /*0170*/  CALL.REL.NOINC `($__internal_0_$__cuda_sm20_div_rn_f64_full) ;  /* 0x0000000000587944 */ /* 0x000fea0003c00000 */
[----:B------:R-:W-:Y:S02]  /*0180*/  IMAD.MOV.U32 R2, RZ, RZ, R10 ;  /* 0x000000ffff027224 */ /* 0x000fe400078e000a */
[----:B------:R-:W-:-:S07]  /*0190*/  IMAD.MOV.U32 R3, RZ, RZ, R11 ;  /* 0x000000ffff037224 */ /* 0x000fce00078e000b */
.L_x_0:
[----:B------:R-:W0:Y:S01]  /*01a0*/  S2R R0, SR_TID.X ;  /* 0x0000000000007919 */ /* 0x000e220000002100 */
[----:B------:R-:W1:Y:S01]  /*01b0*/  S2UR UR4, SR_CTAID.X ;  /* 0x00000000000479c3 */ /* 0x000e620000002500 */
[----:B------:R-:W1:Y:S07]  /*01c0*/  LDCU UR5, c[0x0][0x360] ;  /* 0x00006c00ff0577ac */ /* 0x000e6e0008000800 */
[----:B------:R-:W2:Y:S01]  /*01d0*/  LDC.64 R8, c[0x0][0x380] ;  /* 0x0000e000ff087b82 */ /* 0x000ea20000000a00 */
[----:B-1----:R-:W-:Y:S01]  /*01e0*/  UIMAD UR4, UR4, UR5, URZ ;  /* 0x00000005040472a4 */ /* 0x002fe2000f8e02ff */
[----:B0-----:R-:W-:Y:S01]  /*01f0*/  IMAD.MOV R0, RZ, RZ, -R0 ;  /* 0x000000ffff007224 */ /* 0x001fe200078e0a00 */
[----:B--2---:R-:W-:-:S04]  /*0200*/  DFMA R4, R8, R8, 2 ;  /* 0x400000000804742b */ /* 0x004fc80000000008 */
[----:B------:R-:W-:-:S04]  /*0210*/  ISETP.NE.AND P0, PT, R0, UR4, PT ;  /* 0x0000000400007c0c */ /* 0x000fc8000bf05270 */
[----:B------:R-:W-:-:S08]  /*0220*/  DADD R4, R4, R2 ;  /* 0x0000000004047229 */ /* 0x000fd00000000002 */
[----:B------:R-:W-:Y:S01]  /*0230*/  DADD R8, R4, R8 ;  /* 0x0000000004087229 */ /* 0x000fe20000000008 */
[----:B------:R-:W-:Y:S10]  /*0240*/  @P0 EXIT ;  /* 0x000000000000094d */ /* 0x000ff40003800000 */
[----:B------:R-:W-:Y:S01]  /*0250*/  MOV R0, 0x0 ;  /* 0x0000000000007802 */ /* 0x000fe20000000f00 */
[----:B------:R0:W-:Y:S01]  /*0260*/  STL.64 [R1], R8 ;  /* 0x0000000801007387 */ /* 0x0001e20000100a00 */
[----:B------:R-:W1:Y:S02]  /*0270*/  LDCU.64 UR4, c[0x4][0x8] ;  /* 0x01000100ff0477ac */ /* 0x000e640008000a00 */
[----:B------:R0:W2:Y:S01]  /*0280*/  LDC.64 R2, c[0x4][R0] ;  /* 0x0100000000027b82 */ /* 0x0000a20000000a00 */
[----:B-1----:R-:W-:Y:S02]  /*0290*/  IMAD.U32 R4, RZ, RZ, UR4 ;  /* 0x00000004ff047e24 */ /* 0x002fe4000f8e00ff */
[----:B0-----:R-:W-:-:S07]  /*02a0*/  IMAD.U32 R5, RZ, RZ, UR5 ;  /* 0x00000005ff057e24 */ /* 0x001fce000f8e00ff */
[----:B------:R-:W-:-:S07]  /*02b0*/  LEPC R20, `(.L_x_1) ;  /* 0x000000001014794e */ /* 0x000fce0000000000 */
[----:B--2---:R-:W-:Y:S05]  /*02c0*/  CALL.ABS.NOINC R2 ;  /* 0x0000000002007343 */ /* 0x004fea0003c00000 */
.L_x_1:
[----:B------:R-:W-:Y:S05]  /*02d0*/  EXIT ;  /* 0x000000000000794d */ /* 0x000fea0003800000 */
        .weak           $__internal_0_$__cuda_sm20_div_rn_f64_full
        .type           $__internal_0_$__cuda_sm20_div_rn_f64_full,@function
        .size           $__internal_0_$__cuda_sm20_div_rn_f64_full,(.L_x_6 - $__internal_0_$__cuda_sm20_div_rn_f64_full)
$__internal_0_$__cuda_sm20_div_rn_f64_full:
[C---:B------:R-:W-:Y:S01]  /*02e0*/  FSETP.GEU.AND P0, PT, |R5|.reuse, 1.469367938527859385e-39, PT ;  /* 0x001000000500780b */ /* 0x040fe20003f0e200 */
[----:B------:R-:W-:Y:S01]  /*02f0*/  IMAD.MOV.U32 R12, RZ, RZ, 0x1 ;  /* 0x00000001ff0c7424 */ /* 0x000fe200078e00ff */
[C---:B------:R-:W-:Y:S01]  /*0300*/  LOP3.LUT R2, R5.reuse, 0x800fffff, RZ, 0xc0, !PT ;  /* 0x800fffff05027812 */ /* 0x040fe200078ec0ff */
[----:B------:R-:W-:Y:S01]  /*0310*/  IMAD.MOV.U32 R14, RZ, RZ, 0x1ca00000 ;  /* 0x1ca00000ff0e7424 */ /* 0x000fe200078e00ff */
[C---:B------:R-:W-:Y:S02]  /*0320*/  FSETP.GEU.AND P2, PT, |R5|.reuse, 1.469367938527859385e-39, PT ;  /* 0x001000000500780b */ /* 0x040fe40003f4e200 */
[----:B------:R-:W-:Y:S01]  /*0330*/  LOP3.LUT R3, R2, 0x3ff00000, RZ, 0xfc, !PT ;  /* 0x3ff0000002037812 */ /* 0x000fe200078efcff */
[----:B------:R-:W-:Y:S01]  /*0340*/  IMAD.MOV.U32 R2, RZ, RZ, R4 ;  /* 0x000000ffff027224 */ /* 0x000fe200078e0004 */
[C---:B------:R-:W-:Y:S02]  /*0350*/  LOP3.LUT R11, R5.reuse, 0x7ff00000, RZ, 0xc0, !PT ;  /* 0x7ff00000050b7812 */ /* 0x040fe400078ec0ff */
[----:B------:R-:W-:-:S03]  /*0360*/  LOP3.LUT R10, R5, 0x7ff00000, RZ, 0xc0, !PT ;  /* 0x7ff00000050a7812 */ /* 0x000fc600078ec0ff */
[----:B------:R-:W-:Y:S01]  /*0370*/  @!P0 DMUL R2, R4, 8.98846567431157953865e+307 ;  /* 0x7fe0000004028828 */ /* 0x000fe20000000000 */
[----:B------:R-:W-:Y:S01]  /*0380*/  ISETP.GE.U32.AND P1, PT, R10, R11, PT ;  /* 0x0000000b0a00720c */ /* 0x000fe20003f26070 */
[----:B------:R-:W-:Y:S02]  /*0390*/  IMAD.MOV.U32 R19, RZ, RZ, R10 ;  /* 0x000000ffff137224 */ /* 0x000fe400078e000a */
[----:B------:R-:W-:Y:S02]  /*03a0*/  @!P2 IMAD.MOV.U32 R15, RZ, RZ, 0x63400000 ;  /* 0x63400000ff0fa424 */ /* 0x000fe400078e00ff */
[----:B------:R-:W0:Y:S01]  /*03b0*/  MUFU.RCP64H R13, R3 ;  /* 0x00000003000d7308 */ /* 0x000e220000001800 */
[----:B------:R-:W-:Y:S02]  /*03c0*/  IMAD.MOV.U32 R18, RZ, RZ, R11 ;  /* 0x000000ffff127224 */ /* 0x000fe400078e000b */
[----:B------:R-:W-:Y:S02]  /*03d0*/  @!P2 LOP3.LUT R15, R15, 0x80000000, R5, 0xf8, !PT ;  /* 0x800000000f0fa812 */ /* 0x000fe400078ef805 */
[----:B------:R-:W-:-:S02]  /*03e0*/  @!P0 LOP3.LUT R18, R3, 0x7ff00000, RZ, 0xc0, !PT ;  /* 0x7ff0000003128812 */ /* 0x000fc400078ec0ff */
[----:B------:R-:W-:-:S03]  /*03f0*/  @!P2 LOP3.LUT R15, R15, 0x100000, RZ, 0xfc, !PT ;  /* 0x001000000f0fa812 */ /* 0x000fc600078efcff */
[----:B------:R-:W-:Y:S01]  /*0400*/  VIADD R20, R18, 0xffffffff ;  /* 0xffffffff12147836 */ /* 0x000fe20000000000 */
[----:B0-----:R-:W-:-:S08]  /*0410*/  DFMA R8, R12, -R2, 1 ;  /* 0x3ff000000c08742b */ /* 0x001fd00000000802 */
[----:B------:R-:W-:-:S08]  /*0420*/  DFMA R8, R8, R8, R8 ;  /* 0x000000080808722b */ /* 0x000fd00000000008 */
[----:B------:R-:W-:Y:S01]  /*0430*/  DFMA R12, R12, R8, R12 ;  /* 0x000000080c0c722b */ /* 0x000fe2000000000c */
[----:B------:R-:W-:Y:S01]  /*0440*/  SEL R9, R14, 0x63400000, !P1 ;  /* 0x634000000e097807 */ /* 0x000fe20004800000 */
[----:B------:R-:W-:Y:S02]  /*0450*/  IMAD.MOV.U32 R8, RZ, RZ, R4 ;  /* 0x000000ffff087224 */ /* 0x000fe400078e0004 */
[----:B------:R-:W-:Y:S01]  /*0460*/  @!P2 IMAD.MOV.U32 R14, RZ, RZ, RZ ;  /* 0x000000ffff0ea224 */ /* 0x000fe200078e00ff */
[----:B------:R-:W-:-:S03]  /*0470*/  LOP3.LUT R9, R9, 0x800fffff, R5, 0xf8, !PT ;  /* 0x800fffff09097812 */ /* 0x000fc600078ef805 */
[----:B------:R-:W-:-:S03]  /*0480*/  DFMA R16, R12, -R2, 1 ;  /* 0x3ff000000c10742b */ /* 0x000fc60000000802 */
[----:B------:R-:W-:-:S05]  /*0490*/  @!P2 DFMA R8, R8, 2, -R14 ;  /* 0x400000000808a82b */ /* 0x000fca000000080e */
[----:B------:R-:W-:-:S05]  /*04a0*/  DFMA R12, R12, R16, R12 ;  /* 0x000000100c0c722b */ /* 0x000fca000000000c */
[----:B------:R-:W-:-:S03]  /*04b0*/  @!P2 LOP3.LUT R19, R9, 0x7ff00000, RZ, 0xc0, !PT ;  /* 0x7ff000000913a812 */ /* 0x000fc600078ec0ff */
[----:B------:R-:W-:Y:S02]  /*04c0*/  DMUL R14, R12, R8 ;  /* 0x000000080c0e7228 */ /* 0x000fe40000000000 */
[----:B------:R-:W-:-:S05]  /*04d0*/  VIADD R11, R19, 0xffffffff ;  /* 0xffffffff130b7836 */ /* 0x000fca0000000000 */
[----:B------:R-:W-:Y:S01]  /*04e0*/  ISETP.GT.U32.AND P0, PT, R11, 0x7feffffe, PT ;  /* 0x7feffffe0b00780c */ /* 0x000fe20003f04070 */
[----:B------:R-:W-:-:S03]  /*04f0*/  DFMA R16, R14, -R2, R8 ;  /* 0x800000020e10722b */ /* 0x000fc60000000008 */
[----:B------:R-:W-:-:S05]  /*0500*/  ISETP.GT.U32.OR P0, PT, R20, 0x7feffffe, P0 ;  /* 0x7feffffe1400780c */ /* 0x000fca0000704470 */
[----:B------:R-:W-:-:S08]  /*0510*/  DFMA R12, R12, R16, R14 ;  /* 0x000000100c0c722b */ /* 0x000fd0000000000e */
[----:B------:R-:W-:Y:S05]  /*0520*/  @P0 BRA `(.L_x_2) ;  /* 0x0000000000640947 */ /* 0x000fea0003800000 */
[----:B------:R-:W-:Y:S01]  /*0530*/  VIADDMNMX R10, R10, -R10, 0xb9600000, !PT ;  /* 0xb96000000a0a7446 */ /* 0x000fe2000780090a */
[----:B------:R-:W-:Y:S01]  /*0540*/  UMOV UR4, 0x63400000 ;  /* 0x6340000000047882 */ /* 0x000fe20000000000 */
[----:B------:R-:W-:Y:S02]  /*0550*/  IMAD.MOV.U32 R14, RZ, RZ, RZ ;  /* 0x000000ffff0e7224 */ /* 0x000fe400078e00ff */
[----:B------:R-:W-:-:S05]  /*0560*/  VIMNMX R10, PT, PT, R10, 0x46a00000, PT ;  /* 0x46a000000a0a7848 */ /* 0x000fca0003fe0100 */
[----:B------:R-:W-:-:S04]  /*0570*/  VIADD R16, R10, -UR4 ;  /* 0x800000040a107c36 */ /* 0x000fc80008000000 */
[----:B------:R-:W-:-:S06]  /*0580*/  VIADD R15, R16, 0x7fe00000 ;  /* 0x7fe00000100f7836 */ /* 0x000fcc0000000000 */
[----:B------:R-:W-:-:S10]  /*0590*/  DMUL R10, R12, R14 ;  /* 0x0000000e0c0a7228 */ /* 0x000fd40000000000 */
[----:B------:R-:W-:-:S13]  /*05a0*/  FSETP.GTU.AND P0, PT, |R11|, 1.469367938527859385e-39, PT ;  /* 0x001000000b00780b */ /* 0x000fda0003f0c200 */
[----:B------:R-:W-:Y:S05]  /*05b0*/  @P0 BRA `(.L_x_3) ;  /* 0x0000000000840947 */ /* 0x000fea0003800000 */
[----:B------:R-:W-:Y:S01]  /*05c0*/  DFMA R2, R12, -R2, R8 ;  /* 0x800000020c02722b */ /* 0x000fe20000000008 */
[----:B------:R-:W-:-:S09]  /*05d0*/  IMAD.MOV.U32 R14, RZ, RZ, RZ ;  /* 0x000000ffff0e7224 */ /* 0x000fd200078e00ff */
[C---:B------:R-:W-:Y:S02]  /*05e0*/  FSETP.NEU.AND P0, PT, R3.reuse, RZ, PT ;  /* 0x000000ff0300720b */ /* 0x040fe40003f0d000 */
[----:B------:R-:W-:-:S04]  /*05f0*/  LOP3.LUT R5, R3, 0x80000000, R5, 0x48, !PT ;  /* 0x8000000003057812 */ /* 0x000fc800078e4805 */
[----:B------:R-:W-:-:S07]  /*0600*/  LOP3.LUT R15, R5, R15, RZ, 0xfc, !PT ;  /* 0x0000000f050f7212 */ /* 0x000fce00078efcff */
[----:B------:R-:W-:Y:S05]  /*0610*/  @!P0 BRA `(.L_x_3) ;  /* 0x00000000006c8947 */ /* 0x000fea0003800000 */
[----:B------:R-:W-:Y:S02]  /*0620*/  IMAD.MOV R3, RZ, RZ, -R16 ;  /* 0x000000ffff037224 */ /* 0x000fe400078e0a10 */
[----:B------:R-:W-:-:S06]  /*0630*/  IMAD.MOV.U32 R2, RZ, RZ, RZ ;  /* 0x000000ffff027224 */ /* 0x000fcc00078e00ff */
[----:B------:R-:W-:Y:S02]  /*0640*/  DFMA R2, R10, -R2, R12 ;  /* 0x800000020a02722b */ /* 0x000fe4000000000c */
[----:B------:R-:W-:-:S04]  /*0650*/  DMUL.RP R12, R12, R14 ;  /* 0x0000000e0c0c7228 */ /* 0x000fc80000008000 */
[----:B------:R-:W-:-:S04]  /*0660*/  IADD3 R2, PT, PT, -R16, -0x43300000, RZ ;  /* 0xbcd0000010027810 */ /* 0x000fc80007ffe1ff */
[----:B------:R-:W-:Y:S02]  /*0670*/  FSETP.NEU.AND P0, PT, |R3|, R2, PT ;  /* 0x000000020300720b */ /* 0x000fe40003f0d200 */
[----:B------:R-:W-:Y:S02]  /*0680*/  LOP3.LUT R5, R13, R5, RZ, 0x3c, !PT ;  /* 0x000000050d057212 */ /* 0x000fe400078e3cff */
[----:B------:R-:W-:Y:S02]  /*0690*/  FSEL R10, R12, R10, !P0 ;  /* 0x0000000a0c0a7208 */ /* 0x000fe40004000000 */
[----:B------:R-:W-:Y:S01]  /*06a0*/  FSEL R11, R5, R11, !P0 ;  /* 0x0000000b050b7208 */ /* 0x000fe20004000000 */
[----:B------:R-:W-:Y:S06]  /*06b0*/  BRA `(.L_x_3) ;  /* 0x0000000000447947 */ /* 0x000fec0003800000 */
.L_x_2:
[----:B------:R-:W-:-:S14]  /*06c0*/  DSETP.NAN.AND P0, PT, R4, R4, PT ;  /* 0x000000040400722a */ /* 0x000fdc0003f08000 */
[----:B------:R-:W-:Y:S05]  /*06d0*/  @P0 BRA `(.L_x_4) ;  /* 0x0000000000340947 */ /* 0x000fea0003800000 */
[----:B------:R-:W-:Y:S01]  /*06e0*/  ISETP.NE.AND P0, PT, R19, R18, PT ;  /* 0x000000121300720c */ /* 0x000fe20003f05270 */
[----:B------:R-:W-:Y:S02]  /*06f0*/  IMAD.MOV.U32 R10, RZ, RZ, 0x0 ;  /* 0x00000000ff0a7424 */ /* 0x000fe400078e00ff */
[----:B------:R-:W-:-:S10]  /*0700*/  IMAD.MOV.U32 R11, RZ, RZ, -0x80000 ;  /* 0xfff80000ff0b7424 */ /* 0x000fd400078e00ff */
[----:B------:R-:W-:Y:S05]  /*0710*/  @!P0 BRA `(.L_x_3) ;  /* 0x00000000002c8947 */ /* 0x000fea0003800000 */
[----:B------:R-:W-:Y:S01]  /*0720*/  ISETP.NE.AND P0, PT, R19, 0x7ff00000, PT ;  /* 0x7ff000001300780c */ /* 0x000fe20003f05270 */
[----:B------:R-:W-:-:S03]  /*0730*/  IMAD.MOV.U32 R2, RZ, RZ, RZ ;  /* 0x000000ffff027224 */ /* 0x000fc600078e00ff */
[----:B------:R-:W-:Y:S02]  /*0740*/  ISETP.EQ.OR P0, PT, R18, RZ, !P0 ;  /* 0x000000ff1200720c */ /* 0x000fe40004702670 */
[----:B------:R-:W-:-:S11]  /*0750*/  LOP3.LUT R11, R2, 0x80000000, RZ, 0xc0, !PT ;  /* 0x80000000020b7812 */ /* 0x000fd600078ec0ff */
[----:B------:R-:W-:Y:S01]  /*0760*/  @P0 LOP3.LUT R2, R11, 0x7ff00000, RZ, 0xfc, !PT ;  /* 0x7ff000000b020812 */ /* 0x000fe200078efcff */
[----:B------:R-:W-:Y:S02]  /*0770*/  @!P0 IMAD.MOV.U32 R10, RZ, RZ, RZ ;  /* 0x000000ffff0a8224 */ /* 0x000fe400078e00ff */
[----:B------:R-:W-:Y:S02]  /*0780*/  @P0 IMAD.MOV.U32 R10, RZ, RZ, RZ ;  /* 0x000000ffff0a0224 */ /* 0x000fe400078e00ff */
[----:B------:R-:W-:Y:S01]  /*0790*/  @P0 IMAD.MOV.U32 R11, RZ, RZ, R2 ;  /* 0x000000ffff0b0224 */ /* 0x000fe200078e0002 */
[----:B------:R-:W-:Y:S06]  /*07a0*/  BRA `(.L_x_3) ;  /* 0x0000000000087947 */ /* 0x000fec0003800000 */
.L_x_4:
[----:B------:R-:W-:Y:S01]  /*07b0*/  LOP3.LUT R11, R5, 0x80000, RZ, 0xfc, !PT ;  /* 0x00080000050b7812 */ /* 0x000fe200078efcff */
[----:B------:R-:W-:-:S07]  /*07c0*/  IMAD.MOV.U32 R10, RZ, RZ, R4 ;  /* 0x000000ffff0a7224 */ /* 0x000fce00078e0004 */
.L_x_3:
[----:B------:R-:W-:Y:S02]  /*07d0*/  IMAD.MOV.U32 R2, RZ, RZ, R0 ;  /* 0x000000ffff027224 */ /* 0x000fe400078e0000 */
[----:B------:R-:W-:-:S04]  /*07e0*/  IMAD.MOV.U32 R3, RZ, RZ, 0x0 ;  /* 0x00000000ff037424 */ /* 0x000fc800078e00ff */
[----:B------:R-:W-:Y:S05]  /*07f0*/  RET.REL.NODEC R2 `(_Z7computed) ;  /* 0xfffffff802007950 */ /* 0x000fea0003c3ffff */
.L_x_5:
[----:B------:R-:W-:-:S00]  /*0800*/  BRA `(.L_x_5) ;  /* 0xfffffffc00fc7947 */ /* 0x000fc0000383ffff */
[----:B------:R-:W-:-:S00]  /*0810*/  NOP ;  /* 0x0000000000007918 */ /* 0x000fc00000000000 */
        /* <DEDUP_REMOVED lines=14> */
.L_x_6:


//--------------------- .nv.global.init           --------------------------
	.section	.nv.global.init,"aw",@progbits
.nv.global.init:
	.type		$str,@object
	.size		$str,(.L_0 - $str)
$str:
        /*0000*/ 	.byte	0x79, 0x3a, 0x20, 0x25, 0x66, 0x0a, 0x00
.L_0:


//--------------------- .nv.shared.reserved.0     --------------------------
	.section	.nv.shared.reserved.0,"aw",@nobits
	.weak		__nv_reservedSMEM_offset_0_alias
	.size		__nv_reservedSMEM_offset_0_alias, 0, 64
	.other		__nv_reservedSMEM_offset_0_alias,@"STO_CUDA_RESERVED_SHARED STV_DEFAULT"
__nv_reservedSMEM_offset_0_alias:
	.zero		0
	.zero		64


//--------------------- .nv.constant0._Z7computed --------------------------
	.section	.nv.constant0._Z7computed,"a",@progbits
	.sectionflags	@""
	.align	4
.nv.constant0._Z7computed:
	.zero		904


//--------------------- SYMBOLS --------------------------

	.type		.nv.reservedSmem.offset0,@object
	.size		.nv.reservedSmem.offset0,0x4
	.type		vprintf,@function
